	.headerflags	@"EF_CUDA_TEXMODE_UNIFIED EF_CUDA_64BIT_ADDRESS EF_CUDA_SM80 EF_CUDA_VIRTUAL_SM(EF_CUDA_SM80)"
	.elftype	@"ET_EXEC"


//--------------------- .nv.info                  --------------------------
	.section	.nv.info,"",@"SHT_CUDA_INFO"
	.align	4


	//----- nvinfo : EIATTR_REGCOUNT
	.align		4
        /*0000*/ 	.byte	0x04, 0x2f
        /*0002*/ 	.short	(.L_1 - .L_0)
	.align		4
.L_0:
        /*0004*/ 	.word	index@(triton_)
        /*0008*/ 	.word	0x0000001d


	//----- nvinfo : EIATTR_MIN_STACK_SIZE
	.align		4
.L_1:
        /*000c*/ 	.byte	0x04, 0x12
        /*000e*/ 	.short	(.L_3 - .L_2)
	.align		4
.L_2:
        /*0010*/ 	.word	index@(triton_)
        /*0014*/ 	.word	0x00000000


	//----- nvinfo : EIATTR_FRAME_SIZE
	.align		4
.L_3:
        /*0018*/ 	.byte	0x04, 0x11
        /*001a*/ 	.short	(.L_5 - .L_4)
	.align		4
.L_4:
        /*001c*/ 	.word	index@(triton_)
        /*0020*/ 	.word	0x00000000


	//----- nvinfo : EIATTR_MIN_STACK_SIZE
	.align		4
.L_5:
        /*0024*/ 	.byte	0x04, 0x12
        /*0026*/ 	.short	(.L_7 - .L_6)
	.align		4
.L_6:
        /*0028*/ 	.word	index@(triton_)
        /*002c*/ 	.word	0x00000000
.L_7:


//--------------------- .nv.info.triton_          --------------------------
	.section	.nv.info.triton_,"",@"SHT_CUDA_INFO"
	.sectionflags	@""
	.align	4


	//----- nvinfo : EIATTR_CUDA_API_VERSION
	.align		4
        /*0000*/ 	.byte	0x04, 0x37
        /*0002*/ 	.short	(.L_9 - .L_8)
.L_8:
        /*0004*/ 	.word	0x0000007c


	//----- nvinfo : EIATTR_SW2861232_WAR
	.align		4
.L_9:
        /*0008*/ 	.byte	0x01, 0x35
	.zero		2


	//----- nvinfo : EIATTR_PARAM_CBANK
	.align		4
        /*000c*/ 	.byte	0x04, 0x0a
        /*000e*/ 	.short	(.L_11 - .L_10)
	.align		4
.L_10:
        /*0010*/ 	.word	index@(.nv.constant0.triton_)
        /*0014*/ 	.short	0x0160
        /*0016*/ 	.short	0x0014


	//----- nvinfo : EIATTR_CBANK_PARAM_SIZE
	.align		4
.L_11:
        /*0018*/ 	.byte	0x03, 0x19
        /*001a*/ 	.short	0x0014


	//----- nvinfo : EIATTR_KPARAM_INFO
	.align		4
        /*001c*/ 	.byte	0x04, 0x17
        /*001e*/ 	.short	(.L_13 - .L_12)
.L_12:
        /*0020*/ 	.word	0x00000000
        /*0024*/ 	.short	0x0002
        /*0026*/ 	.short	0x0010
        /*0028*/ 	.byte	0x00, 0xf0, 0x11, 0x00


	//----- nvinfo : EIATTR_KPARAM_INFO
	.align		4
.L_13:
        /*002c*/ 	.byte	0x04, 0x17
        /*002e*/ 	.short	(.L_15 - .L_14)
.L_14:
        /*0030*/ 	.word	0x00000000
        /*0034*/ 	.short	0x0001
        /*0036*/ 	.short	0x0008
        /*0038*/ 	.byte	0x00, 0xf0, 0x21, 0x00


	//----- nvinfo : EIATTR_KPARAM_INFO
	.align		4
.L_15:
        /*003c*/ 	.byte	0x04, 0x17
        /*003e*/ 	.short	(.L_17 - .L_16)
.L_16:
        /*0040*/ 	.word	0x00000000
        /*0044*/ 	.short	0x0000
        /*0046*/ 	.short	0x0000
        /*0048*/ 	.byte	0x00, 0xf0, 0x21, 0x00


	//----- nvinfo : EIATTR_MAXREG_COUNT
	.align		4
.L_17:
        /*004c*/ 	.byte	0x03, 0x1b
        /*004e*/ 	.short	0x00ff


	//----- nvinfo : EIATTR_EXIT_INSTR_OFFSETS
	.align		4
        /*0050*/ 	.byte	0x04, 0x1c
        /*0052*/ 	.short	(.L_19 - .L_18)


	//   ....[0]....
.L_18:
        /*0054*/ 	.word	0x000006f0


	//----- nvinfo : EIATTR_MAX_THREADS
	.align		4
.L_19:
        /*0058*/ 	.byte	0x04, 0x05
        /*005a*/ 	.short	(.L_21 - .L_20)
.L_20:
        /*005c*/ 	.word	0x00000080
        /*0060*/ 	.word	0x00000001
        /*0064*/ 	.word	0x00000001
.L_21:


//--------------------- .nv.callgraph             --------------------------
	.section	.nv.callgraph,"",@"SHT_CUDA_CALLGRAPH"
	.align	4
	.sectionentsize	8
	.align		4
        /*0000*/ 	.word	0x00000000
	.align		4
        /*0004*/ 	.word	0xffffffff
	.align		4
        /*0008*/ 	.word	0x00000000
	.align		4
        /*000c*/ 	.word	0xfffffffe
	.align		4
        /*0010*/ 	.word	0x00000000
	.align		4
        /*0014*/ 	.word	0xfffffffd
	.align		4
        /*0018*/ 	.word	0x00000000
	.align		4
        /*001c*/ 	.word	0xfffffffc


//--------------------- .nv.rel.action            --------------------------
	.section	.nv.rel.action,"",@"SHT_CUDA_RELOCINFO"
	.align	8
	.sectionentsize	8
        /*0000*/ 	.byte	0x73, 0x00, 0x00, 0x00, 0x00, 0x00, 0x00, 0x00, 0x00, 0x00, 0x00, 0x11, 0x25, 0x00, 0x05, 0x36


//--------------------- .nv.constant0.triton_     --------------------------
	.section	.nv.constant0.triton_,"a",@progbits
	.sectionflags	@""
	.align	4
.nv.constant0.triton_:
	.zero		372


//--------------------- .text.triton_             --------------------------
	.section	.text.triton_,"ax",@progbits
	.sectionflags	@"SHF_BARRIERS=1"
	.sectioninfo	@"SHI_REGISTERS=29"
	.align	128
        .global         triton_
        .type           triton_,@function
        .size           triton_,(.L_x_1 - triton_)
        .other          triton_,@"STO_CUDA_ENTRY STV_DEFAULT"
triton_:
.text.triton_:
[----:B------:R-:W-:Y:S02]  /*0000*/  MOV R1, c[0x0][0x28] ;  /* 0x00000a0000017a02 */ /* 0x000fe40000000f00 */
[----:B------:R-:W0:Y:S01]  /*0010*/  S2R R3, SR_CTAID.X ;  /* 0x0000000000037919 */ /* 0x000e220000002500 */
[----:B------:R-:W-:Y:S01]  /*0020*/  HFMA2.MMA R7, -RZ, RZ, 0, 1.1920928955078125e-07 ;  /* 0x00000002ff077435 */ /* 0x000fe200000001ff */
[----:B------:R-:W-:Y:S02]  /*0030*/  ULDC.64 UR4, c[0x0][0x118] ;  /* 0x0000460000047ab9 */ /* 0x000fe40000000a00 */
[----:B------:R-:W1:Y:S01]  /*0040*/  S2R R0, SR_TID.X ;  /* 0x0000000000007919 */ /* 0x000e620000002100 */
[----:B0-----:R-:W-:Y:S01]  /*0050*/  IMAD.SHL.U32 R2, R3, 0x400, RZ ;  /* 0x0000040003027824 */ /* 0x001fe200078e00ff */
[----:B------:R-:W-:Y:S02]  /*0060*/  SHF.R.S32.HI R4, RZ, 0x15, R3 ;  /* 0x00000015ff047819 */ /* 0x000fe40000011403 */
[----:B-1----:R-:W-:Y:S02]  /*0070*/  SHF.L.U32 R3, R0, 0x3, RZ ;  /* 0x0000000300037819 */ /* 0x002fe400000006ff */
[----:B------:R-:W-:-:S02]  /*0080*/  SGXT R4, R4, 0x1 ;  /* 0x000000010404781a */ /* 0x000fc40000000200 */
[----:B------:R-:W-:-:S04]  /*0090*/  LOP3.LUT R3, R2, 0x3f8, R3, 0xf8, !PT ;  /* 0x000003f802037812 */ /* 0x000fc800078ef803 */
[----:B------:R-:W-:-:S05]  /*00a0*/  LEA.HI R4, R4, R3, RZ, 0x6 ;  /* 0x0000000304047211 */ /* 0x000fca00078f30ff */
[C---:B------:R-:W-:Y:S01]  /*00b0*/  IMAD.SHL.U32 R5, R4.reuse, 0x4, RZ ;  /* 0x0000000404057824 */ /* 0x040fe200078e00ff */
[----:B------:R-:W-:-:S04]  /*00c0*/  LOP3.LUT R4, R4, 0xffffffc0, RZ, 0xc0, !PT ;  /* 0xffffffc004047812 */ /* 0x000fc800078ec0ff */
[----:B------:R-:W-:-:S04]  /*00d0*/  LOP3.LUT R5, R5, 0xffffff00, RZ, 0xc0, !PT ;  /* 0xffffff0005057812 */ /* 0x000fc800078ec0ff */
[----:B------:R-:W-:-:S04]  /*00e0*/  IADD3 R4, R5, R3, -R4 ;  /* 0x0000000305047210 */ /* 0x000fc80007ffe804 */
[C---:B------:R-:W-:Y:S01]  /*00f0*/  IADD3 R8, R4.reuse, 0x40, RZ ;  /* 0x0000004004087810 */ /* 0x040fe20007ffe0ff */
[----:B------:R-:W-:-:S04]  /*0100*/  IMAD.WIDE R16, R4, R7, c[0x0][0x160] ;  /* 0x0000580004107625 */ /* 0x000fc800078e0207 */
[----:B------:R-:W-:Y:S02]  /*0110*/  IMAD.WIDE R8, R8, R7, c[0x0][0x160] ;  /* 0x0000580008087625 */ /* 0x000fe400078e0207 */
[----:B------:R-:W2:Y:S04]  /*0120*/  LDG.E.128 R16, [R16.64] ;  /* 0x0000000410107981 */ /* 0x000ea8000c1e1d00 */
[----:B------:R-:W3:Y:S01]  /*0130*/  LDG.E.128 R8, [R8.64] ;  /* 0x0000000408087981 */ /* 0x000ee2000c1e1d00 */
[----:B------:R-:W-:-:S05]  /*0140*/  IADD3 R12, R4, 0x80, RZ ;  /* 0x00000080040c7810 */ /* 0x000fca0007ffe0ff */
[----:B------:R-:W-:Y:S01]  /*0150*/  IMAD.WIDE R12, R12, R7, c[0x0][0x160] ;  /* 0x000058000c0c7625 */ /* 0x000fe200078e0207 */
[----:B------:R-:W-:-:S05]  /*0160*/  IADD3 R4, R4, 0xc0, RZ ;  /* 0x000000c004047810 */ /* 0x000fca0007ffe0ff */
[----:B------:R-:W4:Y:S01]  /*0170*/  LDG.E.128 R12, [R12.64] ;  /* 0x000000040c0c7981 */ /* 0x000f22000c1e1d00 */
[----:B------:R-:W-:-:S06]  /*0180*/  IMAD.WIDE R4, R4, R7, c[0x0][0x160] ;  /* 0x0000580004047625 */ /* 0x000fcc00078e0207 */
[----:B------:R-:W5:Y:S01]  /*0190*/  LDG.E.128 R4, [R4.64] ;  /* 0x0000000404047981 */ /* 0x000f62000c1e1d00 */
[----:B--2---:R-:W-:Y:S01]  /*01a0*/  SHF.L.U32 R23, R19, 0x10, RZ ;  /* 0x0000001013177819 */ /* 0x004fe200000006ff */
[C---:B------:R-:W-:Y:S01]  /*01b0*/  IMAD.U32 R22, R18.reuse, 0x10000, RZ ;  /* 0x0001000012167824 */ /* 0x040fe200078e00ff */
[----:B------:R-:W-:Y:S01]  /*01c0*/  PRMT R3, R18, 0x7632, R3 ;  /* 0x0000763212037816 */ /* 0x000fe20000000003 */
[----:B------:R-:W-:Y:S01]  /*01d0*/  IMAD.U32 R21, R16, 0x10000, RZ ;  /* 0x0001000010157824 */ /* 0x000fe200078e00ff */
[----:B---3--:R-:W-:Y:S01]  /*01e0*/  SHF.L.U32 R24, R11, 0x10, RZ ;  /* 0x000000100b187819 */ /* 0x008fe200000006ff */
[----:B------:R-:W-:Y:S01]  /*01f0*/  IMAD.U32 R25, R10, 0x10000, RZ ;  /* 0x000100000a197824 */ /* 0x000fe200078e00ff */
[----:B------:R-:W-:Y:S01]  /*0200*/  PRMT R18, R19, 0x7632, R18 ;  /* 0x0000763213127816 */ /* 0x000fe20000000012 */
[----:B------:R-:W-:Y:S01]  /*0210*/  IMAD.U32 R26, R8, 0x10000, RZ ;  /* 0x00010000081a7824 */ /* 0x000fe200078e00ff */
[----:B------:R-:W-:Y:S01]  /*0220*/  PRMT R11, R17, 0x7632, R11 ;  /* 0x00007632110b7816 */ /* 0x000fe2000000000b */
[----:B------:R-:W-:Y:S01]  /*0230*/  IMAD.U32 R3, R3, 0x10000, RZ ;  /* 0x0001000003037824 */ /* 0x000fe200078e00ff */
[----:B------:R-:W-:Y:S01]  /*0240*/  PRMT R19, R16, 0x7632, R19 ;  /* 0x0000763210137816 */ /* 0x000fe20000000013 */
[--C-:B------:R-:W-:Y:S01]  /*0250*/  FADD R16, R23, R24.reuse ;  /* 0x0000001817107221 */ /* 0x100fe20000000000 */
[----:B------:R-:W-:Y:S01]  /*0260*/  SHF.L.U32 R20, R17, 0x10, RZ ;  /* 0x0000001011147819 */ /* 0x000fe200000006ff */
[----:B------:R-:W-:Y:S01]  /*0270*/  FADD R17, R22, R25 ;  /* 0x0000001916117221 */ /* 0x000fe20000000000 */
[----:B------:R-:W-:Y:S01]  /*0280*/  PRMT R24, R9, 0x7632, R24 ;  /* 0x0000763209187816 */ /* 0x000fe20000000018 */
[----:B------:R-:W-:Y:S01]  /*0290*/  IMAD.U32 R19, R19, 0x10000, RZ ;  /* 0x0001000013137824 */ /* 0x000fe200078e00ff */
[----:B------:R-:W-:-:S02]  /*02a0*/  PRMT R10, R10, 0x7632, R10 ;  /* 0x000076320a0a7816 */ /* 0x000fc4000000000a */
[----:B------:R-:W-:Y:S02]  /*02b0*/  PRMT R22, R11, 0x7632, R22 ;  /* 0x000076320b167816 */ /* 0x000fe40000000016 */
[----:B------:R-:W-:Y:S01]  /*02c0*/  PRMT R23, R8, 0x7632, R23 ;  /* 0x0000763208177816 */ /* 0x000fe20000000017 */
[----:B------:R-:W-:Y:S01]  /*02d0*/  FADD R8, R21, R26 ;  /* 0x0000001a15087221 */ /* 0x000fe20000000000 */
[----:B------:R-:W-:Y:S01]  /*02e0*/  SHF.L.U32 R9, R9, 0x10, RZ ;  /* 0x0000001009097819 */ /* 0x000fe200000006ff */
[----:B------:R-:W-:Y:S01]  /*02f0*/  IMAD.U32 R26, R10, 0x10000, RZ ;  /* 0x000100000a1a7824 */ /* 0x000fe200078e00ff */
[----:B------:R-:W-:Y:S01]  /*0300*/  SHF.L.U32 R11, R11, 0x10, RZ ;  /* 0x000000100b0b7819 */ /* 0x000fe200000006ff */
[----:B------:R-:W-:Y:S01]  /*0310*/  IMAD.U32 R10, R23, 0x10000, RZ ;  /* 0x00010000170a7824 */ /* 0x000fe200078e00ff */
[----:B------:R-:W-:Y:S01]  /*0320*/  SHF.L.U32 R24, R24, 0x10, RZ ;  /* 0x0000001018187819 */ /* 0x000fe200000006ff */
[----:B------:R-:W-:Y:S01]  /*0330*/  FADD R9, R20, R9 ;  /* 0x0000000914097221 */ /* 0x000fe20000000000 */
[----:B------:R-:W-:Y:S01]  /*0340*/  SHF.L.U32 R18, R18, 0x10, RZ ;  /* 0x0000001012127819 */ /* 0x000fe200000006ff */
[----:B------:R-:W-:Y:S01]  /*0350*/  FADD R19, R19, R10 ;  /* 0x0000000a13137221 */ /* 0x000fe20000000000 */
[----:B------:R-:W-:Y:S01]  /*0360*/  SHF.L.U32 R21, R22, 0x10, RZ ;  /* 0x0000001016157819 */ /* 0x000fe200000006ff */
[----:B------:R-:W-:Y:S01]  /*0370*/  FADD R11, R11, R24 ;  /* 0x000000180b0b7221 */ /* 0x000fe20000000000 */
[C---:B----4-:R-:W-:Y:S01]  /*0380*/  PRMT R20, R14.reuse, 0x7632, R20 ;  /* 0x000076320e147816 */ /* 0x050fe20000000014 */
[----:B------:R-:W-:Y:S01]  /*0390*/  IMAD.U32 R24, R14, 0x10000, RZ ;  /* 0x000100000e187824 */ /* 0x000fe200078e00ff */
[C---:B------:R-:W-:Y:S01]  /*03a0*/  PRMT R14, R15.reuse, 0x7632, R14 ;  /* 0x000076320f0e7816 */ /* 0x040fe2000000000e */
[----:B------:R-:W-:Y:S01]  /*03b0*/  FADD R18, R18, R21 ;  /* 0x0000001512127221 */ /* 0x000fe20000000000 */
[----:B------:R-:W-:Y:S01]  /*03c0*/  SHF.L.U32 R21, R15, 0x10, RZ ;  /* 0x000000100f157819 */ /* 0x000fe200000006ff */
[C---:B------:R-:W-:Y:S01]  /*03d0*/  IMAD.U32 R15, R12.reuse, 0x10000, RZ ;  /* 0x000100000c0f7824 */ /* 0x040fe200078e00ff */
[----:B------:R-:W-:Y:S01]  /*03e0*/  PRMT R10, R12, 0x7632, R10 ;  /* 0x000076320c0a7816 */ /* 0x000fe2000000000a */
[----:B------:R-:W-:Y:S01]  /*03f0*/  FADD R17, R24, R17 ;  /* 0x0000001118117221 */ /* 0x000fe20000000000 */
[----:B------:R-:W-:Y:S01]  /*0400*/  PRMT R12, R13, 0x7632, R12 ;  /* 0x000076320d0c7816 */ /* 0x000fe2000000000c */
[----:B------:R-:W-:Y:S01]  /*0410*/  FADD R16, R21, R16 ;  /* 0x0000001015107221 */ /* 0x000fe20000000000 */
[----:B------:R-:W-:Y:S01]  /*0420*/  SHF.L.U32 R22, R13, 0x10, RZ ;  /* 0x000000100d167819 */ /* 0x000fe200000006ff */
[----:B------:R-:W-:Y:S01]  /*0430*/  IMAD.U32 R10, R10, 0x10000, RZ ;  /* 0x000100000a0a7824 */ /* 0x000fe200078e00ff */
[----:B------:R-:W-:Y:S01]  /*0440*/  SHF.L.U32 R12, R12, 0x10, RZ ;  /* 0x000000100c0c7819 */ /* 0x000fe200000006ff */
[----:B------:R-:W-:Y:S01]  /*0450*/  FADD R3, R3, R26 ;  /* 0x0000001a03037221 */ /* 0x000fe20000000000 */
[----:B------:R-:W-:Y:S01]  /*0460*/  SHF.L.U32 R13, R14, 0x10, RZ ;  /* 0x000000100e0d7819 */ /* 0x000fe200000006ff */
[----:B------:R-:W-:Y:S01]  /*0470*/  FADD R19, R10, R19 ;  /* 0x000000130a137221 */ /* 0x000fe20000000000 */
[----:B-----5:R-:W-:Y:S01]  /*0480*/  SHF.L.U32 R21, R7, 0x10, RZ ;  /* 0x0000001007157819 */ /* 0x020fe200000006ff */
[----:B------:R-:W-:Y:S01]  /*0490*/  FADD R11, R12, R11 ;  /* 0x0000000b0c0b7221 */ /* 0x000fe20000000000 */
[C---:B------:R-:W-:Y:S01]  /*04a0*/  PRMT R12, R6.reuse, 0x7632, R12 ;  /* 0x00007632060c7816 */ /* 0x040fe2000000000c */
[----:B------:R-:W-:Y:S01]  /*04b0*/  FADD R18, R13, R18 ;  /* 0x000000120d127221 */ /* 0x000fe20000000000 */
[----:B------:R-:W-:Y:S01]  /*04c0*/  PRMT R13, R7, 0x7632, R13 ;  /* 0x00007632070d7816 */ /* 0x000fe2000000000d */
[----:B------:R-:W-:Y:S01]  /*04d0*/  IMAD.U32 R6, R6, 0x10000, RZ ;  /* 0x0001000006067824 */ /* 0x000fe200078e00ff */
[----:B------:R-:W-:Y:S01]  /*04e0*/  SHF.L.U32 R10, R5, 0x10, RZ ;  /* 0x00000010050a7819 */ /* 0x000fe200000006ff */
[----:B------:R-:W-:Y:S01]  /*04f0*/  IMAD.U32 R20, R20, 0x10000, RZ ;  /* 0x0001000014147824 */ /* 0x000fe200078e00ff */
[C---:B------:R-:W-:Y:S01]  /*0500*/  PRMT R7, R4.reuse, 0x7632, R7 ;  /* 0x0000763204077816 */ /* 0x040fe20000000007 */
[----:B------:R-:W-:Y:S01]  /*0510*/  FADD R8, R15, R8 ;  /* 0x000000080f087221 */ /* 0x000fe20000000000 */
[----:B------:R-:W-:Y:S01]  /*0520*/  PRMT R5, R5, 0x7632, R5 ;  /* 0x0000763205057816 */ /* 0x000fe20000000005 */
[----:B------:R-:W-:Y:S01]  /*0530*/  IMAD.U32 R15, R4, 0x10000, RZ ;  /* 0x00010000040f7824 */ /* 0x000fe200078e00ff */
[----:B------:R-:W-:Y:S01]  /*0540*/  SHF.L.U32 R13, R13, 0x10, RZ ;  /* 0x000000100d0d7819 */ /* 0x000fe200000006ff */
[----:B------:R-:W-:Y:S01]  /*0550*/  FADD R4, R6, R17 ;  /* 0x0000001106047221 */ /* 0x000fe20000000000 */
[----:B------:R-:W-:Y:S01]  /*0560*/  SHF.L.U32 R14, R5, 0x10, RZ ;  /* 0x00000010050e7819 */ /* 0x000fe200000006ff */
[----:B------:R-:W-:Y:S01]  /*0570*/  FADD R3, R20, R3 ;  /* 0x0000000314037221 */ /* 0x000fe20000000000 */
[----:B------:R-:W-:Y:S01]  /*0580*/  LOP3.LUT R20, R0, 0x7f, RZ, 0xc0, !PT ;  /* 0x0000007f00147812 */ /* 0x000fe200078ec0ff */
[----:B------:R-:W-:-:S02]  /*0590*/  FADD R6, R21, R16 ;  /* 0x0000001015067221 */ /* 0x000fc40000000000 */
[----:B------:R-:W-:Y:S02]  /*05a0*/  FADD R9, R22, R9 ;  /* 0x0000000916097221 */ /* 0x000fe40000000000 */
[----:B------:R-:W-:Y:S02]  /*05b0*/  IMAD.U32 R16, R12, 0x10000, RZ ;  /* 0x000100000c107824 */ /* 0x000fe400078e00ff */
[----:B------:R-:W-:Y:S02]  /*05c0*/  IMAD.U32 R12, R7, 0x10000, RZ ;  /* 0x00010000070c7824 */ /* 0x000fe400078e00ff */
[----:B------:R-:W-:Y:S02]  /*05d0*/  FADD R10, R10, R9 ;  /* 0x000000090a0a7221 */ /* 0x000fe40000000000 */
[----:B------:R-:W-:Y:S02]  /*05e0*/  FADD R8, R15, R8 ;  /* 0x000000080f087221 */ /* 0x000fe40000000000 */
[----:B------:R-:W-:Y:S01]  /*05f0*/  FADD R5, R16, R3 ;  /* 0x0000000310057221 */ /* 0x000fe20000000000 */
[----:B------:R-:W-:Y:S01]  /*0600*/  SHF.L.U32 R3, R0, 0x2, RZ ;  /* 0x0000000200037819 */ /* 0x000fe200000006ff */
[----:B------:R-:W-:-:S02]  /*0610*/  FADD R7, R13, R18 ;  /* 0x000000120d077221 */ /* 0x000fc40000000000 */
[----:B------:R-:W-:Y:S01]  /*0620*/  FADD R9, R12, R19 ;  /* 0x000000130c097221 */ /* 0x000fe20000000000 */
[----:B------:R-:W-:Y:S01]  /*0630*/  LOP3.LUT R3, R2, 0x1fc, R3, 0xf8, !PT ;  /* 0x000001fc02037812 */ /* 0x000fe200078ef803 */
[----:B------:R-:W-:Y:S01]  /*0640*/  IMAD.SHL.U32 R21, R20, 0x20, RZ ;  /* 0x0000002014157824 */ /* 0x000fe200078e00ff */
[----:B------:R-:W-:Y:S01]  /*0650*/  HFMA2.MMA R2, -RZ, RZ, 0, 2.384185791015625e-07 ;  /* 0x00000004ff027435 */ /* 0x000fe200000001ff */
[----:B------:R-:W-:-:S03]  /*0660*/  FADD R11, R14, R11 ;  /* 0x0000000b0e0b7221 */ /* 0x000fc60000000000 */
[----:B------:R-:W-:Y:S04]  /*0670*/  STS.128 [R21+0x10], R4 ;  /* 0x0000100415007388 */ /* 0x000fe80000000c00 */
[----:B------:R-:W-:Y:S02]  /*0680*/  STS.128 [R21], R8 ;  /* 0x0000000815007388 */ /* 0x000fe40000000c00 */
[----:B------:R-:W-:Y:S02]  /*0690*/  IMAD.WIDE R2, R3, R2, c[0x0][0x168] ;  /* 0x00005a0003027625 */ /* 0x000fe400078e0202 */
[----:B------:R-:W-:Y:S06]  /*06a0*/  BAR.SYNC.DEFER_BLOCKING 0x0 ;  /* 0x0000000000007b1d */ /* 0x000fec0000010000 */
[----:B------:R-:W0:Y:S04]  /*06b0*/  LDS.128 R16, [R20.X16] ;  /* 0x0000000014107984 */ /* 0x000e28000000cc00 */
[----:B------:R-:W1:Y:S04]  /*06c0*/  LDS.128 R12, [R20.X16+0x800] ;  /* 0x00080000140c7984 */ /* 0x000e68000000cc00 */
[----:B0-----:R-:W-:Y:S04]  /*06d0*/  STG.E.128 [R2.64], R16 ;  /* 0x0000001002007986 */ /* 0x001fe8000c101d04 */
[----:B-1----:R-:W-:Y:S01]  /*06e0*/  STG.E.128 [R2.64+0x800], R12 ;  /* 0x0008000c02007986 */ /* 0x002fe2000c101d04 */
[----:B------:R-:W-:Y:S05]  /*06f0*/  EXIT ;  /* 0x000000000000794d */ /* 0x000fea0003800000 */
.L_x_0:
[----:B------:R-:W-:-:S00]  /*0700*/  BRA `(.L_x_0) ;  /* 0xfffffff000007947 */ /* 0x000fc0000383ffff */
[----:B------:R-:W-:-:S00]  /*0710*/  NOP ;  /* 0x0000000000007918 */ /* 0x000fc00000000000 */
        /* <DEDUP_REMOVED lines=14> */
.L_x_1:


//--------------------- .nv.shared.triton_        --------------------------
	.section	.nv.shared.triton_,"aw",@nobits
	.sectionflags	@""
	.align	16
